	.headerflags	@"EF_CUDA_TEXMODE_UNIFIED EF_CUDA_64BIT_ADDRESS EF_CUDA_ACCELERATORS EF_CUDA_SM90 EF_CUDA_VIRTUAL_SM(EF_CUDA_SM90)"
	.elftype	@"ET_EXEC"


//--------------------- .nv.info                  --------------------------
	.section	.nv.info,"",@"SHT_CUDA_INFO"
	.align	4


	//----- nvinfo : EIATTR_REGCOUNT
	.align		4
        /*0000*/ 	.byte	0x04, 0x2f
        /*0002*/ 	.short	(.L_3 - .L_2)
	.align		4
.L_2:
        /*0004*/ 	.word	index@(triton_poi_fused__native_batch_norm_legit_no_training_add_leaky_relu_17)
        /*0008*/ 	.word	0x00000026


	//----- nvinfo : EIATTR_MIN_STACK_SIZE
	.align		4
.L_3:
        /*000c*/ 	.byte	0x04, 0x12
        /*000e*/ 	.short	(.L_5 - .L_4)
	.align		4
.L_4:
        /*0010*/ 	.word	index@(triton_poi_fused__native_batch_norm_legit_no_training_add_leaky_relu_17)
        /*0014*/ 	.word	0x00000000


	//----- nvinfo : EIATTR_FRAME_SIZE
	.align		4
.L_5:
        /*0018*/ 	.byte	0x04, 0x11
        /*001a*/ 	.short	(.L_7 - .L_6)
	.align		4
.L_6:
        /*001c*/ 	.word	index@(triton_poi_fused__native_batch_norm_legit_no_training_add_leaky_relu_17)
        /*0020*/ 	.word	0x00000000


	//----- nvinfo : EIATTR_MIN_STACK_SIZE
	.align		4
.L_7:
        /*0024*/ 	.byte	0x04, 0x12
        /*0026*/ 	.short	(.L_9 - .L_8)
	.align		4
.L_8:
        /*0028*/ 	.word	index@(triton_poi_fused__native_batch_norm_legit_no_training_add_leaky_relu_17)
        /*002c*/ 	.word	0x00000000
.L_9:


//--------------------- .nv.info.triton_poi_fused__native_batch_norm_legit_no_training_add_leaky_relu_17 --------------------------
	.section	.nv.info.triton_poi_fused__native_batch_norm_legit_no_training_add_leaky_relu_17,"",@"SHT_CUDA_INFO"
	.sectionflags	@""
	.align	4


	//----- nvinfo : EIATTR_CUDA_API_VERSION
	.align		4
        /*0000*/ 	.byte	0x04, 0x37
        /*0002*/ 	.short	(.L_11 - .L_10)
.L_10:
        /*0004*/ 	.word	0x0000007c


	//----- nvinfo : EIATTR_KPARAM_INFO
	.align		4
.L_11:
        /*0008*/ 	.byte	0x04, 0x17
        /*000a*/ 	.short	(.L_13 - .L_12)
.L_12:
        /*000c*/ 	.word	0x00000000
        /*0010*/ 	.short	0x0008
        /*0012*/ 	.short	0x003c
        /*0014*/ 	.byte	0x00, 0xf0, 0x11, 0x00


	//----- nvinfo : EIATTR_KPARAM_INFO
	.align		4
.L_13:
        /*0018*/ 	.byte	0x04, 0x17
        /*001a*/ 	.short	(.L_15 - .L_14)
.L_14:
        /*001c*/ 	.word	0x00000000
        /*0020*/ 	.short	0x0007
        /*0022*/ 	.short	0x0038
        /*0024*/ 	.byte	0x00, 0xf0, 0x11, 0x00


	//----- nvinfo : EIATTR_KPARAM_INFO
	.align		4
.L_15:
        /*0028*/ 	.byte	0x04, 0x17
        /*002a*/ 	.short	(.L_17 - .L_16)
.L_16:
        /*002c*/ 	.word	0x00000000
        /*0030*/ 	.short	0x0006
        /*0032*/ 	.short	0x0030
        /*0034*/ 	.byte	0x00, 0xf4, 0x21, 0x00


	//----- nvinfo : EIATTR_KPARAM_INFO
	.align		4
.L_17:
        /*0038*/ 	.byte	0x04, 0x17
        /*003a*/ 	.short	(.L_19 - .L_18)
.L_18:
        /*003c*/ 	.word	0x00000000
        /*0040*/ 	.short	0x0005
        /*0042*/ 	.short	0x0028
        /*0044*/ 	.byte	0x00, 0xf4, 0x21, 0x00


	//----- nvinfo : EIATTR_KPARAM_INFO
	.align		4
.L_19:
        /*0048*/ 	.byte	0x04, 0x17
        /*004a*/ 	.short	(.L_21 - .L_20)
.L_20:
        /*004c*/ 	.word	0x00000000
        /*0050*/ 	.short	0x0004
        /*0052*/ 	.short	0x0020
        /*0054*/ 	.byte	0x00, 0xf4, 0x21, 0x00


	//----- nvinfo : EIATTR_KPARAM_INFO
	.align		4
.L_21:
        /*0058*/ 	.byte	0x04, 0x17
        /*005a*/ 	.short	(.L_23 - .L_22)
.L_22:
        /*005c*/ 	.word	0x00000000
        /*0060*/ 	.short	0x0003
        /*0062*/ 	.short	0x0018
        /*0064*/ 	.byte	0x00, 0xf4, 0x21, 0x00


	//----- nvinfo : EIATTR_KPARAM_INFO
	.align		4
.L_23:
        /*0068*/ 	.byte	0x04, 0x17
        /*006a*/ 	.short	(.L_25 - .L_24)
.L_24:
        /*006c*/ 	.word	0x00000000
        /*0070*/ 	.short	0x0002
        /*0072*/ 	.short	0x0010
        /*0074*/ 	.byte	0x00, 0xf4, 0x21, 0x00


	//----- nvinfo : EIATTR_KPARAM_INFO
	.align		4
.L_25:
        /*0078*/ 	.byte	0x04, 0x17
        /*007a*/ 	.short	(.L_27 - .L_26)
.L_26:
        /*007c*/ 	.word	0x00000000
        /*0080*/ 	.short	0x0001
        /*0082*/ 	.short	0x0008
        /*0084*/ 	.byte	0x00, 0xf4, 0x21, 0x00


	//----- nvinfo : EIATTR_KPARAM_INFO
	.align		4
.L_27:
        /*0088*/ 	.byte	0x04, 0x17
        /*008a*/ 	.short	(.L_29 - .L_28)
.L_28:
        /*008c*/ 	.word	0x00000000
        /*0090*/ 	.short	0x0000
        /*0092*/ 	.short	0x0000
        /*0094*/ 	.byte	0x00, 0xf4, 0x21, 0x00


	//----- nvinfo : EIATTR_SPARSE_MMA_MASK
	.align		4
.L_29:
        /*0098*/ 	.byte	0x03, 0x50
        /*009a*/ 	.short	0x0000


	//----- nvinfo : EIATTR_MAXREG_COUNT
	.align		4
        /*009c*/ 	.byte	0x03, 0x1b
        /*009e*/ 	.short	0x00ff


	//----- nvinfo : EIATTR_EXIT_INSTR_OFFSETS
	.align		4
        /*00a0*/ 	.byte	0x04, 0x1c
        /*00a2*/ 	.short	(.L_31 - .L_30)


	//   ....[0]....
.L_30:
        /*00a4*/ 	.word	0x00000ca0


	//   ....[1]....
        /*00a8*/ 	.word	0x00000cf0


	//----- nvinfo : EIATTR_REQNTID
	.align		4
.L_31:
        /*00ac*/ 	.byte	0x04, 0x10
        /*00ae*/ 	.short	(.L_33 - .L_32)
.L_32:
        /*00b0*/ 	.word	0x00000080
        /*00b4*/ 	.word	0x00000001
        /*00b8*/ 	.word	0x00000001


	//----- nvinfo : EIATTR_CBANK_PARAM_SIZE
	.align		4
.L_33:
        /*00bc*/ 	.byte	0x03, 0x19
        /*00be*/ 	.short	0x0040


	//----- nvinfo : EIATTR_PARAM_CBANK
	.align		4
        /*00c0*/ 	.byte	0x04, 0x0a
        /*00c2*/ 	.short	(.L_35 - .L_34)
	.align		4
.L_34:
        /*00c4*/ 	.word	index@(.nv.constant0.triton_poi_fused__native_batch_norm_legit_no_training_add_leaky_relu_17)
        /*00c8*/ 	.short	0x0210
        /*00ca*/ 	.short	0x0040


	//----- nvinfo : EIATTR_SW_WAR
	.align		4
.L_35:
        /*00cc*/ 	.byte	0x04, 0x36
        /*00ce*/ 	.short	(.L_37 - .L_36)
.L_36:
        /*00d0*/ 	.word	0x00000008
.L_37:


//--------------------- .nv.callgraph             --------------------------
	.section	.nv.callgraph,"",@"SHT_CUDA_CALLGRAPH"
	.align	4
	.sectionentsize	8
	.align		4
        /*0000*/ 	.word	0x00000000
	.align		4
        /*0004*/ 	.word	0xffffffff
	.align		4
        /*0008*/ 	.word	0x00000000
	.align		4
        /*000c*/ 	.word	0xfffffffe
	.align		4
        /*0010*/ 	.word	0x00000000
	.align		4
        /*0014*/ 	.word	0xfffffffd
	.align		4
        /*0018*/ 	.word	0x00000000
	.align		4
        /*001c*/ 	.word	0xfffffffc


//--------------------- .nv.constant4             --------------------------
	.section	.nv.constant4,"a",@progbits
	.align	8
	.align		8
.nv.constant4:
        /*0000*/ 	.dword	_$_str
	.align		8
        /*0008*/ 	.dword	_$_str_$_2


//--------------------- .text.triton_poi_fused__native_batch_norm_legit_no_training_add_leaky_relu_17 --------------------------
	.section	.text.triton_poi_fused__native_batch_norm_legit_no_training_add_leaky_relu_17,"ax",@progbits
	.sectionflags	@"SHF_BARRIERS=1"
	.align	128
        .global         triton_poi_fused__native_batch_norm_legit_no_training_add_leaky_relu_17
        .type           triton_poi_fused__native_batch_norm_legit_no_training_add_leaky_relu_17,@function
        .size           triton_poi_fused__native_batch_norm_legit_no_training_add_leaky_relu_17,(.L_x_1 - triton_poi_fused__native_batch_norm_legit_no_training_add_leaky_relu_17)
        .other          triton_poi_fused__native_batch_norm_legit_no_training_add_leaky_relu_17,@"STO_CUDA_ENTRY STV_DEFAULT"
triton_poi_fused__native_batch_norm_legit_no_training_add_leaky_relu_17:
.text.triton_poi_fused__native_batch_norm_legit_no_training_add_leaky_relu_17:
[----:B------:R-:W0:Y:S02]  /*0000*/  LDC R1, c[0x0][0x28] ;  /* 0x00000a00ff017b82 */ /* 0x000e240000000800 */
[----:B------:R-:W1:Y:S01]  /*0010*/  S2R R0, SR_CTAID.X ;  /* 0x0000000000007919 */ /* 0x000e620000002500 */
[----:B------:R-:W2:Y:S01]  /*0020*/  LDC.64 R6, c[0x0][0x210] ;  /* 0x00008400ff067b82 */ /* 0x000ea20000000a00 */
[----:B------:R-:W-:Y:S02]  /*0030*/  CS2R R28, SRZ ;  /* 0x00000000001c7805 */ /* 0x000fe4000001ff00 */
[----:B------:R-:W-:Y:S01]  /*0040*/  CS2R R30, SRZ ;  /* 0x00000000001e7805 */ /* 0x000fe2000001ff00 */
[----:B------:R-:W3:Y:S01]  /*0050*/  S2R R4, SR_TID.X ;  /* 0x0000000000047919 */ /* 0x000ee20000002100 */
[----:B------:R-:W-:Y:S01]  /*0060*/  ULDC.64 UR6, c[0x0][0x208] ;  /* 0x0000820000067ab9 */ /* 0x000fe20000000a00 */
[----:B------:R-:W4:Y:S02]  /*0070*/  S2R R2, SR_CTAID.Y ;  /* 0x0000000000027919 */ /* 0x000f240000002600 */
[----:B------:R-:W5:Y:S01]  /*0080*/  LDC.64 R10, c[0x0][0x220] ;  /* 0x00008800ff0a7b82 */ /* 0x000f620000000a00 */
[----:B-1----:R-:W-:-:S02]  /*0090*/  IMAD.SHL.U32 R0, R0, 0x20, RZ ;  /* 0x0000002000007824 */ /* 0x002fc400078e00ff */
[----:B---3--:R-:W-:Y:S01]  /*00a0*/  IMAD.SHL.U32 R3, R4, 0x4, RZ ;  /* 0x0000000404037824 */ /* 0x008fe200078e00ff */
[----:B------:R-:W-:-:S04]  /*00b0*/  SHF.R.U32.HI R33, RZ, 0x3, R4 ;  /* 0x00000003ff217819 */ /* 0x000fc80000011604 */
[----:B------:R-:W1:Y:S01]  /*00c0*/  LDC.64 R4, c[0x0][0x218] ;  /* 0x00008600ff047b82 */ /* 0x000e620000000a00 */
[----:B----4-:R-:W-:Y:S01]  /*00d0*/  IMAD.SHL.U32 R2, R2, 0x20, RZ ;  /* 0x0000002002027824 */ /* 0x010fe200078e00ff */
[----:B------:R-:W-:Y:S02]  /*00e0*/  LOP3.LUT R8, R0, 0x1c, R3, 0xf8, !PT ;  /* 0x0000001c00087812 */ /* 0x000fe400078ef803 */
[----:B------:R-:W-:Y:S02]  /*00f0*/  SGXT.U32 R33, R33, 0x4 ;  /* 0x000000042121781a */ /* 0x000fe40000000000 */
[----:B------:R-:W-:Y:S02]  /*0100*/  ISETP.GE.AND P2, PT, R8, 0x100, PT ;  /* 0x000001000800780c */ /* 0x000fe40003f46270 */
[----:B------:R-:W-:Y:S02]  /*0110*/  LOP3.LUT R17, R2, R33, RZ, 0xfc, !PT ;  /* 0x0000002102117212 */ /* 0x000fe400078efcff */
[----:B------:R-:W-:-:S02]  /*0120*/  LOP3.LUT R9, R2, 0x10, R33, 0xfe, !PT ;  /* 0x0000001002097812 */ /* 0x000fc400078efe21 */
[C---:B------:R-:W-:Y:S01]  /*0130*/  ISETP.LT.AND P1, PT, R17.reuse, 0x100, !P2 ;  /* 0x000001001100780c */ /* 0x040fe20005721270 */
[----:B------:R-:W-:Y:S01]  /*0140*/  IMAD R17, R17, 0x100, R8 ;  /* 0x0000010011117824 */ /* 0x000fe200078e0208 */
[----:B------:R-:W-:-:S03]  /*0150*/  LEA R16, R9, R8, 0x8 ;  /* 0x0000000809107211 */ /* 0x000fc600078e40ff */
[----:B--2---:R-:W-:-:S04]  /*0160*/  IMAD.WIDE R14, R17, 0x4, R6 ;  /* 0x00000004110e7825 */ /* 0x004fc800078e0206 */
[----:B-----5:R-:W-:-:S04]  /*0170*/  IMAD.WIDE R10, R8, 0x4, R10 ;  /* 0x00000004080a7825 */ /* 0x020fc800078e020a */
[----:B------:R2:W3:Y:S01]  /*0180*/  @P1 LDG.E.128 R28, desc[UR6][R14.64] ;  /* 0x000000060e1c1981 */ /* 0x0004e2000c1e1d00 */
[----:B-1----:R-:W-:Y:S01]  /*0190*/  IMAD.WIDE R12, R8, 0x4, R4 ;  /* 0x00000004080c7825 */ /* 0x002fe200078e0204 */
[----:B------:R-:W-:Y:S02]  /*01a0*/  CS2R R4, SRZ ;  /* 0x0000000000047805 */ /* 0x000fe4000001ff00 */
[----:B------:R-:W-:Y:S02]  /*01b0*/  ISETP.LT.AND P0, PT, R9, 0x100, !P2 ;  /* 0x000001000900780c */ /* 0x000fe40005701270 */
[----:B------:R-:W-:Y:S02]  /*01c0*/  CS2R R24, SRZ ;  /* 0x0000000000187805 */ /* 0x000fe4000001ff00 */
[----:B------:R-:W-:Y:S02]  /*01d0*/  CS2R R26, SRZ ;  /* 0x00000000001a7805 */ /* 0x000fe4000001ff00 */
[----:B------:R-:W-:-:S02]  /*01e0*/  CS2R R20, SRZ ;  /* 0x0000000000147805 */ /* 0x000fc4000001ff00 */
[----:B------:R-:W-:Y:S01]  /*01f0*/  CS2R R22, SRZ ;  /* 0x0000000000167805 */ /* 0x000fe2000001ff00 */
[----:B--2---:R-:W-:Y:S01]  /*0200*/  IMAD.WIDE R14, R16, 0x4, R6 ;  /* 0x00000004100e7825 */ /* 0x004fe200078e0206 */
[----:B------:R-:W-:Y:S01]  /*0210*/  CS2R R6, SRZ ;  /* 0x0000000000067805 */ /* 0x000fe2000001ff00 */
[----:B------:R1:W3:Y:S04]  /*0220*/  @!P2 LDG.E.EL.128 R24, desc[UR6][R12.64] ;  /* 0x000000060c18a981 */ /* 0x0002e8000c2e1d00 */
[----:B------:R-:W2:Y:S04]  /*0230*/  @P0 LDG.E.128 R20, desc[UR6][R14.64] ;  /* 0x000000060e140981 */ /* 0x000ea8000c1e1d00 */
[----:B------:R-:W4:Y:S02]  /*0240*/  @!P2 LDG.E.EL.128 R4, desc[UR6][R10.64] ;  /* 0x000000060a04a981 */ /* 0x000f24000c2e1d00 */
[----:B----4-:R-:W-:Y:S01]  /*0250*/  FADD R18, R4, 9.9999997473787516356e-06 ;  /* 0x3727c5ac04127421 */ /* 0x010fe20000000000 */
[----:B------:R-:W-:-:S05]  /*0260*/  FADD R6, R6, 9.9999997473787516356e-06 ;  /* 0x3727c5ac06067421 */ /* 0x000fca0000000000 */
[----:B------:R-:W4:Y:S01]  /*0270*/  MUFU.SQRT R18, R18 ;  /* 0x0000001200127308 */ /* 0x000f220000002000 */
[----:B------:R-:W-:-:S07]  /*0280*/  FADD R5, R5, 9.9999997473787516356e-06 ;  /* 0x3727c5ac05057421 */ /* 0x000fce0000000000 */
[----:B------:R-:W5:Y:S01]  /*0290*/  MUFU.SQRT R6, R6 ;  /* 0x0000000600067308 */ /* 0x000f620000002000 */
[----:B------:R-:W-:Y:S01]  /*02a0*/  FADD R7, R7, 9.9999997473787516356e-06 ;  /* 0x3727c5ac07077421 */ /* 0x000fe20000000000 */
[----:B----4-:R-:W-:-:S06]  /*02b0*/  FSETP.GT.AND P5, PT, R18, 8.50705917302346158658e+37, PT ;  /* 0x7e8000001200780b */ /* 0x010fcc0003fa4000 */
[----:B-1----:R-:W1:Y:S01]  /*02c0*/  MUFU.SQRT R13, R5 ;  /* 0x00000005000d7308 */ /* 0x002e620000002000 */
[----:B------:R-:W-:Y:S01]  /*02d0*/  FSETP.GEU.AND P6, PT, R18, 1.175494350822287508e-38, PT ;  /* 0x008000001200780b */ /* 0x000fe20003fce000 */
[----:B------:R-:W-:Y:S01]  /*02e0*/  IMAD.MOV.U32 R4, RZ, RZ, 0x3e800000 ;  /* 0x3e800000ff047424 */ /* 0x000fe200078e00ff */
[----:B-----5:R-:W-:-:S05]  /*02f0*/  FSETP.GT.AND P3, PT, R6, 8.50705917302346158658e+37, PT ;  /* 0x7e8000000600780b */ /* 0x020fca0003f64000 */
[----:B------:R-:W4:Y:S01]  /*0300*/  MUFU.SQRT R7, R7 ;  /* 0x0000000700077308 */ /* 0x000f220000002000 */
[----:B------:R-:W-:Y:S01]  /*0310*/  FSETP.GEU.AND P4, PT, R6, 1.175494350822287508e-38, PT ;  /* 0x008000000600780b */ /* 0x000fe20003f8e000 */
[----:B------:R-:W-:Y:S01]  /*0320*/  @P5 FMUL R18, R18, 0.25 ;  /* 0x3e80000012125820 */ /* 0x000fe20000400000 */
[----:B------:R-:W-:-:S03]  /*0330*/  FSEL R9, R4, 1, P5 ;  /* 0x3f80000004097808 */ /* 0x000fc60002800000 */
[----:B------:R-:W-:Y:S01]  /*0340*/  @!P6 FMUL R18, R18, 16777216 ;  /* 0x4b8000001212e820 */ /* 0x000fe20000400000 */
[----:B-1----:R-:W-:Y:S01]  /*0350*/  FSETP.GT.AND P5, PT, R13, 8.50705917302346158658e+37, PT ;  /* 0x7e8000000d00780b */ /* 0x002fe20003fa4000 */
[----:B------:R-:W-:Y:S01]  /*0360*/  @!P6 FMUL R9, R9, 16777216 ;  /* 0x4b8000000909e820 */ /* 0x000fe20000400000 */
[----:B------:R-:W-:Y:S01]  /*0370*/  FSEL R5, R4, 1, P3 ;  /* 0x3f80000004057808 */ /* 0x000fe20001800000 */
[----:B------:R1:W5:Y:S01]  /*0380*/  MUFU.RCP R10, R18 ;  /* 0x00000012000a7308 */ /* 0x0003620000001000 */
[----:B------:R-:W-:Y:S01]  /*0390*/  @P3 FMUL R6, R6, 0.25 ;  /* 0x3e80000006063820 */ /* 0x000fe20000400000 */
[----:B------:R-:W-:Y:S02]  /*03a0*/  FSETP.GEU.AND P6, PT, R13, 1.175494350822287508e-38, PT ;  /* 0x008000000d00780b */ /* 0x000fe40003fce000 */
[----:B----4-:R-:W-:Y:S01]  /*03b0*/  FSETP.GT.AND P3, PT, R7, 8.50705917302346158658e+37, PT ;  /* 0x7e8000000700780b */ /* 0x010fe20003f64000 */
[----:B------:R-:W-:Y:S01]  /*03c0*/  @!P4 FMUL R6, R6, 16777216 ;  /* 0x4b8000000606c820 */ /* 0x000fe20000400000 */
[----:B------:R-:W-:Y:S01]  /*03d0*/  @!P4 FMUL R5, R5, 16777216 ;  /* 0x4b8000000505c820 */ /* 0x000fe20000400000 */
[----:B------:R-:W-:Y:S01]  /*03e0*/  FSETP.GEU.AND P4, PT, R7, 1.175494350822287508e-38, PT ;  /* 0x008000000700780b */ /* 0x000fe20003f8e000 */
[----:B-1----:R-:W1:Y:S02]  /*03f0*/  LDC.64 R18, c[0x0][0x230] ;  /* 0x00008c00ff127b82 */ /* 0x002e640000000a00 */
[----:B------:R-:W-:-:S05]  /*0400*/  @P5 FMUL R13, R13, 0.25 ;  /* 0x3e8000000d0d5820 */ /* 0x000fca0000400000 */
[----:B------:R-:W-:Y:S01]  /*0410*/  @!P6 FMUL R13, R13, 16777216 ;  /* 0x4b8000000d0de820 */ /* 0x000fe20000400000 */
[----:B-----5:R-:W-:Y:S01]  /*0420*/  FMUL R9, R10, R9 ;  /* 0x000000090a097220 */ /* 0x020fe20000400000 */
[----:B------:R-:W-:Y:S01]  /*0430*/  @P3 FMUL R7, R7, 0.25 ;  /* 0x3e80000007073820 */ /* 0x000fe20000400000 */
[----:B------:R-:W4:Y:S01]  /*0440*/  LDC.64 R10, c[0x0][0x228] ;  /* 0x00008a00ff0a7b82 */ /* 0x000f220000000a00 */
[----:B------:R-:W5:Y:S02]  /*0450*/  MUFU.RCP R6, R6 ;  /* 0x0000000600067308 */ /* 0x000f640000001000 */
[----:B------:R-:W-:Y:S01]  /*0460*/  @!P4 FMUL R7, R7, 16777216 ;  /* 0x4b8000000707c820 */ /* 0x000fe20000400000 */
[C---:B---3--:R-:W-:Y:S01]  /*0470*/  FADD R28, -R24.reuse, R28 ;  /* 0x0000001c181c7221 */ /* 0x048fe20000000100 */
[----:B--2---:R-:W-:-:S04]  /*0480*/  FADD R24, -R24, R20 ;  /* 0x0000001418187221 */ /* 0x004fc80000000100 */
[----:B------:R-:W2:Y:S01]  /*0490*/  MUFU.RCP R13, R13 ;  /* 0x0000000d000d7308 */ /* 0x000ea20000001000 */
[C---:B------:R-:W-:Y:S01]  /*04a0*/  FADD R15, -R26.reuse, R30 ;  /* 0x0000001e1a0f7221 */ /* 0x040fe20000000100 */
[----:B------:R-:W-:Y:S01]  /*04b0*/  FADD R22, -R26, R22 ;  /* 0x000000161a167221 */ /* 0x000fe20000000100 */
[----:B------:R-:W-:-:S05]  /*04c0*/  FSEL R26, R4, 1, P5 ;  /* 0x3f800000041a7808 */ /* 0x000fca0002800000 */
[----:B------:R-:W3:Y:S01]  /*04d0*/  MUFU.RCP R20, R7 ;  /* 0x0000000700147308 */ /* 0x000ee20000001000 */
[C---:B------:R-:W-:Y:S01]  /*04e0*/  FADD R12, -R25.reuse, R21 ;  /* 0x00000015190c7221 */ /* 0x040fe20000000100 */
[----:B------:R-:W-:Y:S01]  /*04f0*/  FSEL R21, R4, 1, P3 ;  /* 0x3f80000004157808 */ /* 0x000fe20001800000 */
[----:B------:R-:W-:Y:S01]  /*0500*/  @!P6 FMUL R26, R26, 16777216 ;  /* 0x4b8000001a1ae820 */ /* 0x000fe20000400000 */
[----:B-----5:R-:W-:Y:S01]  /*0510*/  FMUL R6, R6, R5 ;  /* 0x0000000506067220 */ /* 0x020fe20000400000 */
[----:B------:R-:W-:Y:S02]  /*0520*/  FADD R14, -R25, R29 ;  /* 0x0000001d190e7221 */ /* 0x000fe40000000100 */
[----:B------:R-:W-:Y:S01]  /*0530*/  @!P4 FMUL R21, R21, 16777216 ;  /* 0x4b8000001515c820 */ /* 0x000fe20000400000 */
[----:B--2---:R-:W-:Y:S01]  /*0540*/  FMUL R5, R13, R26 ;  /* 0x0000001a0d057220 */ /* 0x004fe20000400000 */
[C---:B------:R-:W-:Y:S01]  /*0550*/  FMUL R13, R6.reuse, R22 ;  /* 0x00000016060d7220 */ /* 0x040fe20000400000 */
[----:B------:R-:W-:Y:S01]  /*0560*/  FMUL R15, R6, R15 ;  /* 0x0000000f060f7220 */ /* 0x000fe20000400000 */
[----:B------:R-:W-:Y:S01]  /*0570*/  FMUL R25, R9, R24 ;  /* 0x0000001809197220 */ /* 0x000fe20000400000 */
[C---:B------:R-:W-:Y:S01]  /*0580*/  FMUL R12, R5.reuse, R12 ;  /* 0x0000000c050c7220 */ /* 0x040fe20000400000 */
[----:B------:R-:W-:Y:S01]  /*0590*/  FMUL R14, R5, R14 ;  /* 0x0000000e050e7220 */ /* 0x000fe20000400000 */
[----:B---3--:R-:W-:Y:S01]  /*05a0*/  FMUL R20, R20, R21 ;  /* 0x0000001514147220 */ /* 0x008fe20000400000 */
[----:B------:R-:W-:Y:S01]  /*05b0*/  FMUL R21, R9, R28 ;  /* 0x0000001c09157220 */ /* 0x000fe20000400000 */
[----:B----4-:R-:W-:Y:S01]  /*05c0*/  IMAD.WIDE R34, R8, 0x4, R10 ;  /* 0x0000000408227825 */ /* 0x010fe200078e020a */
[----:B------:R-:W-:-:S02]  /*05d0*/  CS2R R4, SRZ ;  /* 0x0000000000047805 */ /* 0x000fc4000001ff00 */
[----:B------:R-:W-:Y:S02]  /*05e0*/  CS2R R6, SRZ ;  /* 0x0000000000067805 */ /* 0x000fe4000001ff00 */
[----:B------:R-:W-:Y:S01]  /*05f0*/  CS2R R10, SRZ ;  /* 0x00000000000a7805 */ /* 0x000fe2000001ff00 */
[----:B-1----:R-:W-:Y:S01]  /*0600*/  IMAD.WIDE R28, R8, 0x4, R18 ;  /* 0x00000004081c7825 */ /* 0x002fe200078e0212 */
[----:B------:R-:W-:Y:S01]  /*0610*/  CS2R R8, SRZ ;  /* 0x0000000000087805 */ /* 0x000fe2000001ff00 */
[----:B------:R-:W1:Y:S01]  /*0620*/  LDC.64 R18, c[0x0][0x238] ;  /* 0x00008e00ff127b82 */ /* 0x000e620000000a00 */
[----:B------:R1:W2:Y:S04]  /*0630*/  @!P2 LDG.E.EL.128 R4, desc[UR6][R34.64] ;  /* 0x000000062204a981 */ /* 0x0002a8000c2e1d00 */
[----:B------:R3:W2:Y:S01]  /*0640*/  @!P2 LDG.E.EL.128 R8, desc[UR6][R28.64] ;  /* 0x000000061c08a981 */ /* 0x0006a2000c2e1d00 */
[----:B-1----:R-:W-:-:S04]  /*0650*/  IMAD.WIDE R34, R17, 0x4, R18 ;  /* 0x0000000411227825 */ /* 0x002fc800078e0212 */
[----:B---3--:R-:W-:Y:S01]  /*0660*/  IMAD.WIDE R28, R16, 0x4, R18 ;  /* 0x00000004101c7825 */ /* 0x008fe200078e0212 */
[----:B------:R-:W-:Y:S02]  /*0670*/  CS2R R16, SRZ ;  /* 0x0000000000107805 */ /* 0x000fe4000001ff00 */
[----:B------:R-:W-:-:S06]  /*0680*/  CS2R R18, SRZ ;  /* 0x0000000000127805 */ /* 0x000fcc000001ff00 */
[----:B------:R1:W3:Y:S01]  /*0690*/  @P0 LDG.E.128 R16, desc[UR6][R28.64] ;  /* 0x000000061c100981 */ /* 0x0002e2000c1e1d00 */
[-CC-:B--2---:R-:W-:Y:S01]  /*06a0*/  FFMA R21, R21, R4.reuse, R8.reuse ;  /* 0x0000000415157223 */ /* 0x184fe20000000008 */
[----:B------:R-:W-:Y:S01]  /*06b0*/  FFMA R25, R25, R4, R8 ;  /* 0x0000000419197223 */ /* 0x000fe20000000008 */
[-CC-:B------:R-:W-:Y:S01]  /*06c0*/  FFMA R4, R14, R5.reuse, R9.reuse ;  /* 0x000000050e047223 */ /* 0x180fe20000000009 */
[----:B------:R-:W-:Y:S01]  /*06d0*/  FFMA R8, R12, R5, R9 ;  /* 0x000000050c087223 */ /* 0x000fe20000000009 */
[-CC-:B------:R-:W-:Y:S01]  /*06e0*/  FFMA R5, R15, R6.reuse, R10.reuse ;  /* 0x000000060f057223 */ /* 0x180fe2000000000a */
[----:B------:R-:W-:Y:S01]  /*06f0*/  FFMA R9, R13, R6, R10 ;  /* 0x000000060d097223 */ /* 0x000fe2000000000a */
[----:B------:R-:W-:Y:S02]  /*0700*/  CS2R R12, SRZ ;  /* 0x00000000000c7805 */ /* 0x000fe4000001ff00 */
[----:B------:R-:W-:-:S06]  /*0710*/  CS2R R14, SRZ ;  /* 0x00000000000e7805 */ /* 0x000fcc000001ff00 */
[----:B------:R-:W2:Y:S01]  /*0720*/  @P1 LDG.E.128 R12, desc[UR6][R34.64] ;  /* 0x00000006220c1981 */ /* 0x000ea2000c1e1d00 */
[----:B------:R-:W4:Y:S01]  /*0730*/  S2R R6, SR_TID.X ;  /* 0x0000000000067919 */ /* 0x000f220000002100 */
[----:B------:R-:W-:Y:S01]  /*0740*/  FADD R31, -R27, R31 ;  /* 0x0000001f1b1f7221 */ /* 0x000fe20000000100 */
[----:B------:R-:W5:Y:S03]  /*0750*/  S2UR UR5, SR_CgaCtaId ;  /* 0x00000000000579c3 */ /* 0x000f660000008800 */
[----:B------:R-:W-:Y:S01]  /*0760*/  FMUL R10, R20, R31 ;  /* 0x0000001f140a7220 */ /* 0x000fe20000400000 */
[----:B------:R-:W-:-:S03]  /*0770*/  FSETP.GT.AND P3, PT, R21, RZ, PT ;  /* 0x000000ff1500720b */ /* 0x000fc60003f64000 */
[----:B------:R-:W-:Y:S01]  /*0780*/  FFMA R10, R10, R7, R11 ;  /* 0x000000070a0a7223 */ /* 0x000fe2000000000b */
[----:B------:R-:W-:Y:S02]  /*0790*/  FSETP.GT.AND P2, PT, R4, RZ, PT ;  /* 0x000000ff0400720b */ /* 0x000fe40003f44000 */
[----:B------:R-:W-:Y:S01]  /*07a0*/  FSETP.GT.AND P1, PT, R5, RZ, PT ;  /* 0x000000ff0500720b */ /* 0x000fe20003f24000 */
[----:B------:R-:W-:Y:S01]  /*07b0*/  FADD R23, -R27, R23 ;  /* 0x000000171b177221 */ /* 0x000fe20000000100 */
[----:B------:R-:W-:-:S03]  /*07c0*/  FSETP.GT.AND P0, PT, R10, RZ, PT ;  /* 0x000000ff0a00720b */ /* 0x000fc60003f04000 */
[----:B------:R-:W-:Y:S02]  /*07d0*/  FMUL R20, R20, R23 ;  /* 0x0000001714147220 */ /* 0x000fe40000400000 */
[----:B------:R-:W-:Y:S02]  /*07e0*/  @!P3 FMUL R21, R21, 0.10000000149011611938 ;  /* 0x3dcccccd1515b820 */ /* 0x000fe40000400000 */
[----:B------:R-:W-:Y:S01]  /*07f0*/  FFMA R20, R20, R7, R11 ;  /* 0x0000000714147223 */ /* 0x000fe2000000000b */
[----:B------:R-:W-:Y:S01]  /*0800*/  FSETP.GT.AND P3, PT, R25, RZ, PT ;  /* 0x000000ff1900720b */ /* 0x000fe20003f64000 */
[----:B------:R-:W-:Y:S01]  /*0810*/  @!P2 FMUL R4, R4, 0.10000000149011611938 ;  /* 0x3dcccccd0404a820 */ /* 0x000fe20000400000 */
[----:B------:R-:W-:Y:S01]  /*0820*/  FSETP.GT.AND P2, PT, R8, RZ, PT ;  /* 0x000000ff0800720b */ /* 0x000fe20003f44000 */
[----:B------:R-:W-:Y:S01]  /*0830*/  @!P1 FMUL R5, R5, 0.10000000149011611938 ;  /* 0x3dcccccd05059820 */ /* 0x000fe20000400000 */
[----:B------:R-:W-:Y:S01]  /*0840*/  FSETP.GT.AND P1, PT, R9, RZ, PT ;  /* 0x000000ff0900720b */ /* 0x000fe20003f24000 */
[----:B----4-:R-:W-:-:S02]  /*0850*/  IMAD.SHL.U32 R22, R6, 0x80, RZ ;  /* 0x0000008006167824 */ /* 0x010fc400078e00ff */
[----:B------:R-:W-:Y:S01]  /*0860*/  @!P0 FMUL R10, R10, 0.10000000149011611938 ;  /* 0x3dcccccd0a0a8820 */ /* 0x000fe20000400000 */
[----:B------:R-:W-:Y:S02]  /*0870*/  FSETP.GT.AND P0, PT, R20, RZ, PT ;  /* 0x000000ff1400720b */ /* 0x000fe40003f04000 */
[----:B------:R-:W-:Y:S01]  /*0880*/  LOP3.LUT R22, R22, 0x380, RZ, 0xc0, !PT ;  /* 0x0000038016167812 */ /* 0x000fe200078ec0ff */
[----:B------:R-:W-:-:S03]  /*0890*/  UMOV UR4, 0x400 ;  /* 0x0000040000047882 */ /* 0x000fc60000000000 */
[----:B------:R-:W-:Y:S01]  /*08a0*/  SHF.R.U32.HI R23, RZ, 0x3, R22 ;  /* 0x00000003ff177819 */ /* 0x000fe20000011616 */
[----:B-----5:R-:W-:Y:S01]  /*08b0*/  UPRMT UR4, UR5, 0x654, UR4 ;  /* 0x0000065405047896 */ /* 0x020fe20008000004 */
[C---:B------:R-:W-:Y:S02]  /*08c0*/  LOP3.LUT R11, R22.reuse, R33, RZ, 0xfc, !PT ;  /* 0x00000021160b7212 */ /* 0x040fe400078efcff */
[C---:B------:R-:W-:Y:S02]  /*08d0*/  LOP3.LUT R24, R22.reuse, 0x20, RZ, 0xfc, !PT ;  /* 0x0000002016187812 */ /* 0x040fe400078efcff */
[C---:B------:R-:W-:Y:S02]  /*08e0*/  LOP3.LUT R26, R22.reuse, 0x40, RZ, 0xfc, !PT ;  /* 0x00000040161a7812 */ /* 0x040fe400078efcff */
[----:B-1----:R-:W-:Y:S02]  /*08f0*/  LOP3.LUT R28, R22, 0x60, RZ, 0xfc, !PT ;  /* 0x00000060161c7812 */ /* 0x002fe400078efcff */
[----:B------:R-:W-:-:S02]  /*0900*/  LOP3.LUT R23, R23, R22, R33, 0xfe, !PT ;  /* 0x0000001617177212 */ /* 0x000fc400078efe21 */
[-C--:B------:R-:W-:Y:S02]  /*0910*/  LEA.HI R22, R24, R11.reuse, RZ, 0x1d ;  /* 0x0000000b18167211 */ /* 0x080fe400078fe8ff */
[-C--:B------:R-:W-:Y:S01]  /*0920*/  LEA.HI R7, R26, R11.reuse, RZ, 0x1d ;  /* 0x0000000b1a077211 */ /* 0x080fe200078fe8ff */
[----:B------:R-:W-:Y:S01]  /*0930*/  @!P3 FMUL R25, R25, 0.10000000149011611938 ;  /* 0x3dcccccd1919b820 */ /* 0x000fe20000400000 */
[----:B------:R-:W-:Y:S01]  /*0940*/  LEA.HI R11, R28, R11, RZ, 0x1d ;  /* 0x0000000b1c0b7211 */ /* 0x000fe200078fe8ff */
[----:B------:R-:W-:Y:S01]  /*0950*/  @!P2 FMUL R8, R8, 0.10000000149011611938 ;  /* 0x3dcccccd0808a820 */ /* 0x000fe20000400000 */
[----:B------:R-:W-:Y:S01]  /*0960*/  LEA R22, R22, UR4, 0x2 ;  /* 0x0000000416167c11 */ /* 0x000fe2000f8e10ff */
[----:B------:R-:W-:Y:S01]  /*0970*/  @!P1 FMUL R9, R9, 0.10000000149011611938 ;  /* 0x3dcccccd09099820 */ /* 0x000fe20000400000 */
[----:B------:R-:W-:Y:S01]  /*0980*/  LEA R24, R11, UR4, 0x2 ;  /* 0x000000040b187c11 */ /* 0x000fe2000f8e10ff */
[----:B------:R-:W-:Y:S01]  /*0990*/  @!P0 FMUL R20, R20, 0.10000000149011611938 ;  /* 0x3dcccccd14148820 */ /* 0x000fe20000400000 */
[----:B---3--:R-:W-:Y:S01]  /*09a0*/  FADD R25, R25, R16 ;  /* 0x0000001019197221 */ /* 0x008fe20000000000 */
[----:B------:R-:W-:Y:S01]  /*09b0*/  FADD R17, R8, R17 ;  /* 0x0000001108117221 */ /* 0x000fe20000000000 */
[----:B------:R-:W-:Y:S01]  /*09c0*/  FADD R18, R9, R18 ;  /* 0x0000001209127221 */ /* 0x000fe20000000000 */
[----:B------:R-:W-:Y:S01]  /*09d0*/  FADD R19, R20, R19 ;  /* 0x0000001314137221 */ /* 0x000fe20000000000 */
[----:B------:R-:W-:-:S02]  /*09e0*/  SHF.R.U32.HI R6, RZ, 0x1, R6 ;  /* 0x00000001ff067819 */ /* 0x000fc40000011606 */
[----:B------:R-:W-:-:S04]  /*09f0*/  LOP3.LUT R8, R2, 0x1c, R3, 0xf8, !PT ;  /* 0x0000001c02087812 */ /* 0x000fc800078ef803 */
[--C-:B------:R-:W-:Y:S02]  /*0a00*/  SHF.R.S32.HI R9, RZ, 0x1f, R8.reuse ;  /* 0x0000001fff097819 */ /* 0x100fe40000011408 */
[----:B------:R-:W-:Y:S02]  /*0a10*/  SHF.R.S32.HI R11, RZ, 0x1f, R8 ;  /* 0x0000001fff0b7819 */ /* 0x000fe40000011408 */
[-C--:B------:R-:W-:Y:S02]  /*0a20*/  LEA.HI R9, R9, R8.reuse, RZ, 0x6 ;  /* 0x0000000809097211 */ /* 0x080fe400078f30ff */
[----:B------:R-:W-:-:S03]  /*0a30*/  LEA.HI R11, R11, R8, RZ, 0x6 ;  /* 0x000000080b0b7211 */ /* 0x000fc600078f30ff */
[----:B------:R-:W-:Y:S01]  /*0a40*/  IMAD.SHL.U32 R9, R9, 0x100, RZ ;  /* 0x0000010009097824 */ /* 0x000fe200078e00ff */
[----:B------:R-:W-:Y:S01]  /*0a50*/  ISETP.GE.AND P0, PT, R8, 0x100, PT ;  /* 0x000001000800780c */ /* 0x000fe20003f06270 */
[----:B--2---:R-:W-:Y:S01]  /*0a60*/  FADD R21, R21, R12 ;  /* 0x0000000c15157221 */ /* 0x004fe20000000000 */
[----:B------:R-:W-:Y:S01]  /*0a70*/  LEA R12, R23, UR4, 0x2 ;  /* 0x00000004170c7c11 */ /* 0x000fe2000f8e10ff */
[----:B------:R-:W-:Y:S01]  /*0a80*/  FADD R23, R4, R13 ;  /* 0x0000000d04177221 */ /* 0x000fe20000000000 */
[----:B------:R-:W-:Y:S01]  /*0a90*/  FADD R14, R5, R14 ;  /* 0x0000000e050e7221 */ /* 0x000fe20000000000 */
[----:B------:R-:W-:Y:S01]  /*0aa0*/  LEA R13, R7, UR4, 0x2 ;  /* 0x00000004070d7c11 */ /* 0x000fe2000f8e10ff */
[----:B------:R-:W-:Y:S01]  /*0ab0*/  FADD R15, R10, R15 ;  /* 0x0000000f0a0f7221 */ /* 0x000fe20000000000 */
[----:B------:R-:W-:Y:S04]  /*0ac0*/  STS [R12], R21 ;  /* 0x000000150c007388 */ /* 0x000fe80000000800 */
[----:B------:R-:W-:Y:S04]  /*0ad0*/  STS [R22+0x80], R23 ;  /* 0x0000801716007388 */ /* 0x000fe80000000800 */
[----:B------:R-:W-:Y:S04]  /*0ae0*/  STS [R13+0x100], R14 ;  /* 0x0001000e0d007388 */ /* 0x000fe80000000800 */
[----:B------:R-:W-:Y:S04]  /*0af0*/  STS [R24+0x180], R15 ;  /* 0x0001800f18007388 */ /* 0x000fe80000000800 */
[----:B------:R-:W-:Y:S04]  /*0b00*/  STS [R12+0x40], R25 ;  /* 0x000040190c007388 */ /* 0x000fe80000000800 */
[----:B------:R-:W-:Y:S04]  /*0b10*/  STS [R22+0xc0], R17 ;  /* 0x0000c01116007388 */ /* 0x000fe80000000800 */
[----:B------:R1:W-:Y:S04]  /*0b20*/  STS [R13+0x140], R18 ;  /* 0x000140120d007388 */ /* 0x0003e80000000800 */
[----:B------:R-:W-:Y:S01]  /*0b30*/  STS [R24+0x1c0], R19 ;  /* 0x0001c01318007388 */ /* 0x000fe20000000800 */
[----:B------:R-:W-:-:S02]  /*0b40*/  LOP3.LUT R5, R6, 0x3c, RZ, 0xc0, !PT ;  /* 0x0000003c06057812 */ /* 0x000fc400078ec0ff */
[----:B------:R-:W-:Y:S02]  /*0b50*/  LOP3.LUT R10, R3, 0x1fc, RZ, 0xc0, !PT ;  /* 0x000001fc030a7812 */ /* 0x000fe400078ec0ff */
[----:B------:R-:W2:Y:S02]  /*0b60*/  LDC.64 R2, c[0x0][0x240] ;  /* 0x00009000ff027b82 */ /* 0x000ea40000000a00 */
[----:B------:R-:W-:-:S04]  /*0b70*/  IADD3 R5, R10, R5, RZ ;  /* 0x000000050a057210 */ /* 0x000fc80007ffe0ff */
[----:B------:R-:W-:Y:S02]  /*0b80*/  LEA R5, R5, UR4, 0x2 ;  /* 0x0000000405057c11 */ /* 0x000fe4000f8e10ff */
[----:B------:R-:W-:Y:S01]  /*0b90*/  BAR.SYNC.DEFER_BLOCKING 0x0 ;  /* 0x0000000000007b1d */ /* 0x000fe20000010000 */
[----:B-1----:R-:W-:-:S05]  /*0ba0*/  LOP3.LUT R13, R11, 0xffffffc0, RZ, 0xc0, !PT ;  /* 0xffffffc00b0d7812 */ /* 0x002fca00078ec0ff */
[----:B------:R-:W1:Y:S01]  /*0bb0*/  LDS.128 R4, [R5] ;  /* 0x0000000005047984 */ /* 0x000e620000000c00 */
[----:B------:R-:W-:Y:S02]  /*0bc0*/  LOP3.LUT R11, R9, 0xffffc000, RZ, 0xc0, !PT ;  /* 0xffffc000090b7812 */ /* 0x000fe400078ec0ff */
[----:B------:R-:W-:Y:S02]  /*0bd0*/  LOP3.LUT R9, R0, R33, RZ, 0xfc, !PT ;  /* 0x0000002100097212 */ /* 0x000fe400078efcff */
[----:B------:R-:W-:Y:S02]  /*0be0*/  LOP3.LUT R12, R10, 0x200, RZ, 0xfc, !PT ;  /* 0x000002000a0c7812 */ /* 0x000fe400078efcff */
[----:B------:R-:W-:Y:S02]  /*0bf0*/  LOP3.LUT R0, R0, 0x10, R33, 0xfe, !PT ;  /* 0x0000001000007812 */ /* 0x000fe400078efe21 */
[----:B------:R-:W-:Y:S02]  /*0c00*/  IADD3 R11, R11, R8, -R13 ;  /* 0x000000080b0b7210 */ /* 0x000fe40007ffe80d */
[----:B------:R-:W-:-:S02]  /*0c10*/  ISETP.LT.AND P1, PT, R9, 0x100, !P0 ;  /* 0x000001000900780c */ /* 0x000fc40004721270 */
[----:B------:R-:W-:Y:S02]  /*0c20*/  SHF.R.U32.HI R12, RZ, 0x3, R12 ;  /* 0x00000003ff0c7819 */ /* 0x000fe4000001160c */
[----:B------:R-:W-:Y:S01]  /*0c30*/  ISETP.LT.AND P0, PT, R0, 0x100, !P0 ;  /* 0x000001000000780c */ /* 0x000fe20004701270 */
[----:B------:R-:W-:Y:S01]  /*0c40*/  IMAD R9, R9, 0x40, R11 ;  /* 0x0000004009097824 */ /* 0x000fe200078e020b */
[----:B------:R-:W-:-:S03]  /*0c50*/  LOP3.LUT R13, R12, 0x7c, RZ, 0xc0, !PT ;  /* 0x0000007c0c0d7812 */ /* 0x000fc600078ec0ff */
[----:B--2---:R-:W-:Y:S01]  /*0c60*/  IMAD.WIDE R8, R9, 0x4, R2 ;  /* 0x0000000409087825 */ /* 0x004fe200078e0202 */
[----:B------:R-:W-:-:S04]  /*0c70*/  IADD3 R13, R10, R13, RZ ;  /* 0x0000000d0a0d7210 */ /* 0x000fc80007ffe0ff */
[----:B------:R-:W-:Y:S01]  /*0c80*/  LEA R13, R13, UR4, 0x2 ;  /* 0x000000040d0d7c11 */ /* 0x000fe2000f8e10ff */
[----:B-1----:R1:W-:Y:S02]  /*0c90*/  @P1 STG.E.128 desc[UR6][R8.64], R4 ;  /* 0x0000000408001986 */ /* 0x0023e4000c101d06 */
[----:B------:R-:W-:Y:S05]  /*0ca0*/  @!P0 EXIT ;  /* 0x000000000000894d */ /* 0x000fea0003800000 */
[----:B------:R-:W0:Y:S01]  /*0cb0*/  LDS.128 R12, [R13+0x800] ;  /* 0x000800000d0c7984 */ /* 0x000e220000000c00 */
[----:B------:R-:W-:-:S04]  /*0cc0*/  IMAD R11, R0, 0x40, R11 ;  /* 0x00000040000b7824 */ /* 0x000fc800078e020b */
[----:B------:R-:W-:-:S05]  /*0cd0*/  IMAD.WIDE R2, R11, 0x4, R2 ;  /* 0x000000040b027825 */ /* 0x000fca00078e0202 */
[----:B0-----:R-:W-:Y:S01]  /*0ce0*/  STG.E.128 desc[UR6][R2.64], R12 ;  /* 0x0000000c02007986 */ /* 0x001fe2000c101d06 */
[----:B------:R-:W-:Y:S05]  /*0cf0*/  EXIT ;  /* 0x000000000000794d */ /* 0x000fea0003800000 */
.L_x_0:
[----:B------:R-:W-:-:S00]  /*0d00*/  BRA `(.L_x_0) ;  /* 0xfffffffc00fc7947 */ /* 0x000fc0000383ffff */
[----:B------:R-:W-:-:S00]  /*0d10*/  NOP ;  /* 0x0000000000007918 */ /* 0x000fc00000000000 */
        /* <DEDUP_REMOVED lines=14> */
.L_x_1:


//--------------------- .nv.global.init           --------------------------
	.section	.nv.global.init,"aw",@progbits
.nv.global.init:
	.type		_$_str,@object
	.size		_$_str,(_$_str_$_2 - _$_str)
_$_str:
        /*0000*/ 	.byte	0x5f, 0x5f, 0x43, 0x55, 0x44, 0x41, 0x5f, 0x46, 0x54, 0x5a, 0x00
	.type		_$_str_$_2,@object
	.size		_$_str_$_2,(.L_1 - _$_str_$_2)
_$_str_$_2:
        /*000b*/ 	.byte	0x5f, 0x5f, 0x43, 0x55, 0x44, 0x41, 0x5f, 0x50, 0x52, 0x45, 0x43, 0x5f, 0x53, 0x51, 0x52, 0x54
        /*001b*/ 	.byte	0x00
.L_1:


//--------------------- .nv.shared.triton_poi_fused__native_batch_norm_legit_no_training_add_leaky_relu_17 --------------------------
	.section	.nv.shared.triton_poi_fused__native_batch_norm_legit_no_training_add_leaky_relu_17,"aw",@nobits
	.sectionflags	@""
	.align	16
	.zero		1024


//--------------------- .nv.constant0.triton_poi_fused__native_batch_norm_legit_no_training_add_leaky_relu_17 --------------------------
	.section	.nv.constant0.triton_poi_fused__native_batch_norm_legit_no_training_add_leaky_relu_17,"a",@progbits
	.sectionflags	@""
	.align	4
.nv.constant0.triton_poi_fused__native_batch_norm_legit_no_training_add_leaky_relu_17:
	.zero		592
